//
// Generated by NVIDIA NVVM Compiler
//
// Compiler Build ID: CL-36424714
// Cuda compilation tools, release 13.0, V13.0.88
// Based on NVVM 20.0.0
//

.version 9.0
.target sm_100
.address_size 64

	// .globl	_Z10vecAdd_GPUPdS_S_i

.visible .entry _Z10vecAdd_GPUPdS_S_i(
	.param .u64 .ptr .align 1 _Z10vecAdd_GPUPdS_S_i_param_0,
	.param .u64 .ptr .align 1 _Z10vecAdd_GPUPdS_S_i_param_1,
	.param .u64 .ptr .align 1 _Z10vecAdd_GPUPdS_S_i_param_2,
	.param .u32 _Z10vecAdd_GPUPdS_S_i_param_3
)
{
	.reg .pred 	%p<2>;
	.reg .b32 	%r<6>;
	.reg .b64 	%rd<11>;
	.reg .b64 	%fd<4>;

	ld.param.u64 	%rd1, [_Z10vecAdd_GPUPdS_S_i_param_0];
	ld.param.u64 	%rd2, [_Z10vecAdd_GPUPdS_S_i_param_1];
	ld.param.u64 	%rd3, [_Z10vecAdd_GPUPdS_S_i_param_2];
	ld.param.u32 	%r2, [_Z10vecAdd_GPUPdS_S_i_param_3];
	mov.u32 	%r3, %ntid.x;
	mov.u32 	%r4, %ctaid.x;
	mov.u32 	%r5, %tid.x;
	mad.lo.s32 	%r1, %r3, %r4, %r5;
	setp.ge.s32 	%p1, %r1, %r2;
	@%p1 bra 	$L__BB0_2;
	cvta.to.global.u64 	%rd4, %rd1;
	cvta.to.global.u64 	%rd5, %rd2;
	cvta.to.global.u64 	%rd6, %rd3;
	mul.wide.s32 	%rd7, %r1, 8;
	add.s64 	%rd8, %rd4, %rd7;
	ld.global.f64 	%fd1, [%rd8];
	add.s64 	%rd9, %rd5, %rd7;
	ld.global.f64 	%fd2, [%rd9];
	add.f64 	%fd3, %fd1, %fd2;
	add.s64 	%rd10, %rd6, %rd7;
	st.global.f64 	[%rd10], %fd3;
$L__BB0_2:
	ret;

}


// ===== COMPILED SASS (sm_100) =====

	.target	sm_100

	.elftype	@"ET_EXEC"


//--------------------- .note.nv.tkinfo           --------------------------
	.section	.note.nv.tkinfo,"",@"SHT_NOTE"
	.sectionflags	@"SHF_NOTE_NV_TKINFO"
	.tkinfo
        /*0018*/ 	.word	0x00000002
        /*0030*/ 	.string	""
        /*0030*/ 	.string	"ptxas"
        /*0030*/ 	.string	"Cuda compilation tools, release 13.0, V13.0.88"
        /*0030*/ 	.string	"Build cuda_13.0.r13.0/compiler.36424714_0"
        /*0030*/ 	.string	"-arch sm_100 -m 64 "



//--------------------- .note.nv.cuinfo           --------------------------
	.section	.note.nv.cuinfo,"",@"SHT_NOTE"
	.sectionflags	@"SHF_NOTE_NV_CUINFO"
        /*0018*/ 	.short	0x0002
        /*001a*/ 	.short	0x0064
        /*001c*/ 	.short	0x0082
	.zero		2


//--------------------- .nv.info                  --------------------------
	.section	.nv.info,"",@"SHT_CUDA_INFO"
	.align	4


	//----- nvinfo : EIATTR_REGCOUNT
	.align		4
        /*0000*/ 	.byte	0x04, 0x2f
        /*0002*/ 	.short	(.L_1 - .L_0)
	.align		4
.L_0:
        /*0004*/ 	.word	index@(_Z10vecAdd_GPUPdS_S_i)
        /*0008*/ 	.word	0x0000000e


	//----- nvinfo : EIATTR_FRAME_SIZE
	.align		4
.L_1:
        /*000c*/ 	.byte	0x04, 0x11
        /*000e*/ 	.short	(.L_3 - .L_2)
	.align		4
.L_2:
        /*0010*/ 	.word	index@(_Z10vecAdd_GPUPdS_S_i)
        /*0014*/ 	.word	0x00000000


	//----- nvinfo : EIATTR_MIN_STACK_SIZE
	.align		4
.L_3:
        /*0018*/ 	.byte	0x04, 0x12
        /*001a*/ 	.short	(.L_5 - .L_4)
	.align		4
.L_4:
        /*001c*/ 	.word	index@(_Z10vecAdd_GPUPdS_S_i)
        /*0020*/ 	.word	0x00000000
.L_5:


//--------------------- .nv.compat                --------------------------
	.section	.nv.compat,"",@"SHT_CUDA_COMPAT_INFO"
	.align	4
        /*0000*/ 	.byte	0x02, 0x09, 0x00, 0x00, 0x02, 0x02, 0x01, 0x00, 0x02, 0x05, 0x05, 0x00, 0x03, 0x07, 0x01, 0x01
        /*0010*/ 	.byte	0x02, 0x03, 0x00, 0x00, 0x02, 0x06, 0x01, 0x00, 0x04, 0x0b, 0x08, 0x00, 0x01, 0x00, 0x00, 0x00
        /*0020*/ 	.byte	0x00, 0x00, 0x00, 0x00


//--------------------- .nv.info._Z10vecAdd_GPUPdS_S_i --------------------------
	.section	.nv.info._Z10vecAdd_GPUPdS_S_i,"",@"SHT_CUDA_INFO"
	.sectionflags	@""
	.align	4


	//----- nvinfo : EIATTR_CUDA_API_VERSION
	.align		4
        /*0000*/ 	.byte	0x04, 0x37
        /*0002*/ 	.short	(.L_7 - .L_6)
.L_6:
        /*0004*/ 	.word	0x00000082


	//----- nvinfo : EIATTR_KPARAM_INFO
	.align		4
.L_7:
        /*0008*/ 	.byte	0x04, 0x17
        /*000a*/ 	.short	(.L_9 - .L_8)
.L_8:
        /*000c*/ 	.word	0x00000000
        /*0010*/ 	.short	0x0003
        /*0012*/ 	.short	0x0018
        /*0014*/ 	.byte	0x00, 0xf0, 0x11, 0x00


	//----- nvinfo : EIATTR_KPARAM_INFO
	.align		4
.L_9:
        /*0018*/ 	.byte	0x04, 0x17
        /*001a*/ 	.short	(.L_11 - .L_10)
.L_10:
        /*001c*/ 	.word	0x00000000
        /*0020*/ 	.short	0x0002
        /*0022*/ 	.short	0x0010
        /*0024*/ 	.byte	0x00, 0xf5, 0x21, 0x00


	//----- nvinfo : EIATTR_KPARAM_INFO
	.align		4
.L_11:
        /*0028*/ 	.byte	0x04, 0x17
        /*002a*/ 	.short	(.L_13 - .L_12)
.L_12:
        /*002c*/ 	.word	0x00000000
        /*0030*/ 	.short	0x0001
        /*0032*/ 	.short	0x0008
        /*0034*/ 	.byte	0x00, 0xf5, 0x21, 0x00


	//----- nvinfo : EIATTR_KPARAM_INFO
	.align		4
.L_13:
        /*0038*/ 	.byte	0x04, 0x17
        /*003a*/ 	.short	(.L_15 - .L_14)
.L_14:
        /*003c*/ 	.word	0x00000000
        /*0040*/ 	.short	0x0000
        /*0042*/ 	.short	0x0000
        /*0044*/ 	.byte	0x00, 0xf5, 0x21, 0x00


	//----- nvinfo : EIATTR_SPARSE_MMA_MASK
	.align		4
.L_15:
        /*0048*/ 	.byte	0x03, 0x50
        /*004a*/ 	.short	0x0000


	//----- nvinfo : EIATTR_MAXREG_COUNT
	.align		4
        /*004c*/ 	.byte	0x03, 0x1b
        /*004e*/ 	.short	0x00ff


	//----- nvinfo : EIATTR_MERCURY_ISA_VERSION
	.align		4
        /*0050*/ 	.byte	0x03, 0x5f
        /*0052*/ 	.short	0x0101


	//----- nvinfo : EIATTR_VRC_CTA_INIT_COUNT
	.align		4
        /*0054*/ 	.byte	0x02, 0x4a
	.zero		1
	.zero		1


	//----- nvinfo : EIATTR_EXIT_INSTR_OFFSETS
	.align		4
        /*0058*/ 	.byte	0x04, 0x1c
        /*005a*/ 	.short	(.L_17 - .L_16)


	//   ....[0]....
.L_16:
        /*005c*/ 	.word	0x00000070


	//   ....[1]....
        /*0060*/ 	.word	0x00000130


	//----- nvinfo : EIATTR_CBANK_PARAM_SIZE
	.align		4
.L_17:
        /*0064*/ 	.byte	0x03, 0x19
        /*0066*/ 	.short	0x001c


	//----- nvinfo : EIATTR_PARAM_CBANK
	.align		4
        /*0068*/ 	.byte	0x04, 0x0a
        /*006a*/ 	.short	(.L_19 - .L_18)
	.align		4
.L_18:
        /*006c*/ 	.word	index@(.nv.constant0._Z10vecAdd_GPUPdS_S_i)
        /*0070*/ 	.short	0x0380
        /*0072*/ 	.short	0x001c


	//----- nvinfo : EIATTR_SW_WAR
	.align		4
.L_19:
        /*0074*/ 	.byte	0x04, 0x36
        /*0076*/ 	.short	(.L_21 - .L_20)
.L_20:
        /*0078*/ 	.word	0x00000008
.L_21:


//--------------------- .nv.callgraph             --------------------------
	.section	.nv.callgraph,"",@"SHT_CUDA_CALLGRAPH"
	.align	4
	.sectionentsize	8
	.align		4
        /*0000*/ 	.word	0x00000000
	.align		4
        /*0004*/ 	.word	0xffffffff
	.align		4
        /*0008*/ 	.word	0x00000000
	.align		4
        /*000c*/ 	.word	0xfffffffe
	.align		4
        /*0010*/ 	.word	0x00000000
	.align		4
        /*0014*/ 	.word	0xfffffffd
	.align		4
        /*0018*/ 	.word	0x00000000
	.align		4
        /*001c*/ 	.word	0xfffffffc


//--------------------- .text._Z10vecAdd_GPUPdS_S_i --------------------------
	.section	.text._Z10vecAdd_GPUPdS_S_i,"ax",@progbits
	.align	128
        .global         _Z10vecAdd_GPUPdS_S_i
        .type           _Z10vecAdd_GPUPdS_S_i,@function
        .size           _Z10vecAdd_GPUPdS_S_i,(.L_x_1 - _Z10vecAdd_GPUPdS_S_i)
        .other          _Z10vecAdd_GPUPdS_S_i,@"STO_CUDA_ENTRY STV_DEFAULT"
_Z10vecAdd_GPUPdS_S_i:
.text._Z10vecAdd_GPUPdS_S_i:
[----:B------:R-:W-:Y:S01]  /*0000*/  LDC R1, c[0x0][0x37c] ;  /* 0x0000df00ff017b82 */ /* 0x000fe20000000800 */
[----:B------:R-:W0:Y:S01]  /*0010*/  S2R R11, SR_CTAID.X ;  /* 0x00000000000b7919 */ /* 0x000e220000002500 */
[----:B------:R-:W0:Y:S01]  /*0020*/  LDCU UR4, c[0x0][0x360] ;  /* 0x00006c00ff0477ac */ /* 0x000e220008000800 */
[----:B------:R-:W0:Y:S01]  /*0030*/  S2R R0, SR_TID.X ;  /* 0x0000000000007919 */ /* 0x000e220000002100 */
[----:B------:R-:W1:Y:S01]  /*0040*/  LDCU UR5, c[0x0][0x398] ;  /* 0x00007300ff0577ac */ /* 0x000e620008000800 */
[----:B0-----:R-:W-:-:S05]  /*0050*/  IMAD R11, R11, UR4, R0 ;  /* 0x000000040b0b7c24 */ /* 0x001fca000f8e0200 */
[----:B-1----:R-:W-:-:S13]  /*0060*/  ISETP.GE.AND P0, PT, R11, UR5, PT ;  /* 0x000000050b007c0c */ /* 0x002fda000bf06270 */
[----:B------:R-:W-:Y:S05]  /*0070*/  @P0 EXIT ;  /* 0x000000000000094d */ /* 0x000fea0003800000 */
[----:B------:R-:W0:Y:S01]  /*0080*/  LDC.64 R2, c[0x0][0x380] ;  /* 0x0000e000ff027b82 */ /* 0x000e220000000a00 */
[----:B------:R-:W1:Y:S07]  /*0090*/  LDCU.64 UR4, c[0x0][0x358] ;  /* 0x00006b00ff0477ac */ /* 0x000e6e0008000a00 */
[----:B------:R-:W2:Y:S08]  /*00a0*/  LDC.64 R4, c[0x0][0x388] ;  /* 0x0000e200ff047b82 */ /* 0x000eb00000000a00 */
[----:B------:R-:W3:Y:S01]  /*00b0*/  LDC.64 R8, c[0x0][0x390] ;  /* 0x0000e400ff087b82 */ /* 0x000ee20000000a00 */
[----:B0-----:R-:W-:-:S06]  /*00c0*/  IMAD.WIDE R2, R11, 0x8, R2 ;  /* 0x000000080b027825 */ /* 0x001fcc00078e0202 */
[----:B-1----:R-:W4:Y:S01]  /*00d0*/  LDG.E.64 R2, desc[UR4][R2.64] ;  /* 0x0000000402027981 */ /* 0x002f22000c1e1b00 */
[----:B--2---:R-:W-:-:S06]  /*00e0*/  IMAD.WIDE R4, R11, 0x8, R4 ;  /* 0x000000080b047825 */ /* 0x004fcc00078e0204 */
[----:B------:R-:W4:Y:S01]  /*00f0*/  LDG.E.64 R4, desc[UR4][R4.64] ;  /* 0x0000000404047981 */ /* 0x000f22000c1e1b00 */
[----:B---3--:R-:W-:Y:S01]  /*0100*/  IMAD.WIDE R8, R11, 0x8, R8 ;  /* 0x000000080b087825 */ /* 0x008fe200078e0208 */
[----:B----4-:R-:W-:-:S07]  /*0110*/  DADD R6, R2, R4 ;  /* 0x0000000002067229 */ /* 0x010fce0000000004 */
[----:B------:R-:W-:Y:S01]  /*0120*/  STG.E.64 desc[UR4][R8.64], R6 ;  /* 0x0000000608007986 */ /* 0x000fe2000c101b04 */
[----:B------:R-:W-:Y:S05]  /*0130*/  EXIT ;  /* 0x000000000000794d */ /* 0x000fea0003800000 */
.L_x_0:
[----:B------:R-:W-:-:S00]  /*0140*/  BRA `(.L_x_0) ;  /* 0xfffffffc00fc7947 */ /* 0x000fc0000383ffff */
[----:B------:R-:W-:-:S00]  /*0150*/  NOP ;  /* 0x0000000000007918 */ /* 0x000fc00000000000 */
        /* <DEDUP_REMOVED lines=10> */
.L_x_1:


//--------------------- .nv.shared.reserved.0     --------------------------
	.section	.nv.shared.reserved.0,"aw",@nobits
	.weak		__nv_reservedSMEM_offset_0_alias
	.size		__nv_reservedSMEM_offset_0_alias, 0, 64
	.other		__nv_reservedSMEM_offset_0_alias,@"STO_CUDA_RESERVED_SHARED STV_DEFAULT"
__nv_reservedSMEM_offset_0_alias:
	.zero		0
	.zero		64


//--------------------- .nv.constant0._Z10vecAdd_GPUPdS_S_i --------------------------
	.section	.nv.constant0._Z10vecAdd_GPUPdS_S_i,"a",@progbits
	.sectionflags	@""
	.align	4
.nv.constant0._Z10vecAdd_GPUPdS_S_i:
	.zero		924


//--------------------- SYMBOLS --------------------------

	.type		.nv.reservedSmem.offset0,@object
	.size		.nv.reservedSmem.offset0,0x4
